//
// Generated by NVIDIA NVVM Compiler
//
// Compiler Build ID: CL-36424714
// Cuda compilation tools, release 13.0, V13.0.88
// Based on NVVM 20.0.0
//

.version 9.0
.target sm_100
.address_size 64

	// .globl	_Z9factorialv
.extern .func  (.param .b32 func_retval0) vprintf
(
	.param .b64 vprintf_param_0,
	.param .b64 vprintf_param_1
)
;
.global .align 1 .b8 $str[8] = {37, 100, 33, 61, 37, 100, 10};

.visible .entry _Z9factorialv()
{
	.local .align 8 .b8 	__local_depot0[8];
	.reg .b64 	%SP;
	.reg .b64 	%SPL;
	.reg .pred 	%p<5>;
	.reg .b32 	%r<45>;
	.reg .b64 	%rd<5>;

	mov.u64 	%SPL, __local_depot0;
	cvta.local.u64 	%SP, %SPL;
	mov.u32 	%r24, %tid.x;
	add.s32 	%r1, %r24, 1;
	and.b32  	%r2, %r1, 3;
	setp.lt.u32 	%p1, %r24, 3;
	mov.b32 	%r42, 1;
	mov.u32 	%r44, %r42;
	@%p1 bra 	$L__BB0_4;
	and.b32  	%r27, %r1, 2044;
	neg.s32 	%r35, %r27;
	mov.b32 	%r44, 1;
	mov.b32 	%r36, 2;
$L__BB0_2:
	add.s32 	%r28, %r36, -1;
	mul.lo.s32 	%r29, %r28, %r44;
	add.s32 	%r30, %r36, 2;
	mul.lo.s32 	%r31, %r36, %r29;
	mad.lo.s32 	%r32, %r31, %r36, %r31;
	mul.lo.s32 	%r44, %r30, %r32;
	add.s32 	%r36, %r36, 4;
	add.s32 	%r35, %r35, 4;
	setp.ne.s32 	%p2, %r35, 0;
	@%p2 bra 	$L__BB0_2;
	add.s32 	%r42, %r36, -1;
$L__BB0_4:
	setp.eq.s32 	%p3, %r2, 0;
	@%p3 bra 	$L__BB0_7;
	neg.s32 	%r41, %r2;
$L__BB0_6:
	.pragma "nounroll";
	mul.lo.s32 	%r44, %r42, %r44;
	add.s32 	%r42, %r42, 1;
	add.s32 	%r41, %r41, 1;
	setp.ne.s32 	%p4, %r41, 0;
	@%p4 bra 	$L__BB0_6;
$L__BB0_7:
	add.u64 	%rd1, %SP, 0;
	add.u64 	%rd2, %SPL, 0;
	st.local.v2.u32 	[%rd2], {%r1, %r44};
	mov.u64 	%rd3, $str;
	cvta.global.u64 	%rd4, %rd3;
	{ // callseq 0, 0
	.param .b64 param0;
	st.param.b64 	[param0], %rd4;
	.param .b64 param1;
	st.param.b64 	[param1], %rd1;
	.param .b32 retval0;
	call.uni (retval0), 
	vprintf, 
	(
	param0, 
	param1
	);
	ld.param.b32 	%r33, [retval0];
	} // callseq 0
	ret;

}


// ===== COMPILED SASS (sm_100) =====

	.target	sm_100

	.elftype	@"ET_EXEC"


//--------------------- .note.nv.tkinfo           --------------------------
	.section	.note.nv.tkinfo,"",@"SHT_NOTE"
	.sectionflags	@"SHF_NOTE_NV_TKINFO"
	.tkinfo
        /*0018*/ 	.word	0x00000002
        /*0030*/ 	.string	""
        /*0030*/ 	.string	"ptxas"
        /*0030*/ 	.string	"Cuda compilation tools, release 13.0, V13.0.88"
        /*0030*/ 	.string	"Build cuda_13.0.r13.0/compiler.36424714_0"
        /*0030*/ 	.string	"-arch sm_100 -m 64 "



//--------------------- .note.nv.cuinfo           --------------------------
	.section	.note.nv.cuinfo,"",@"SHT_NOTE"
	.sectionflags	@"SHF_NOTE_NV_CUINFO"
        /*0018*/ 	.short	0x0002
        /*001a*/ 	.short	0x0064
        /*001c*/ 	.short	0x0082
	.zero		2


//--------------------- .nv.info                  --------------------------
	.section	.nv.info,"",@"SHT_CUDA_INFO"
	.align	4


	//----- nvinfo : EIATTR_REGCOUNT
	.align		4
        /*0000*/ 	.byte	0x04, 0x2f
        /*0002*/ 	.short	(.L_2 - .L_1)
	.align		4
.L_1:
        /*0004*/ 	.word	index@(_Z9factorialv)
        /*0008*/ 	.word	0x00000018


	//----- nvinfo : EIATTR_FRAME_SIZE
	.align		4
.L_2:
        /*000c*/ 	.byte	0x04, 0x11
        /*000e*/ 	.short	(.L_4 - .L_3)
	.align		4
.L_3:
        /*0010*/ 	.word	index@(_Z9factorialv)
        /*0014*/ 	.word	0x00000008


	//----- nvinfo : EIATTR_MIN_STACK_SIZE
	.align		4
.L_4:
        /*0018*/ 	.byte	0x04, 0x12
        /*001a*/ 	.short	(.L_6 - .L_5)
	.align		4
.L_5:
        /*001c*/ 	.word	index@(_Z9factorialv)
        /*0020*/ 	.word	0x00000008
.L_6:


//--------------------- .nv.compat                --------------------------
	.section	.nv.compat,"",@"SHT_CUDA_COMPAT_INFO"
	.align	4
        /*0000*/ 	.byte	0x02, 0x09, 0x00, 0x00, 0x02, 0x02, 0x01, 0x00, 0x02, 0x05, 0x05, 0x00, 0x03, 0x07, 0x01, 0x01
        /*0010*/ 	.byte	0x02, 0x03, 0x00, 0x00, 0x02, 0x06, 0x01, 0x00, 0x04, 0x0b, 0x08, 0x00, 0x09, 0x00, 0x00, 0x00
        /*0020*/ 	.byte	0x00, 0x00, 0x00, 0x00


//--------------------- .nv.info._Z9factorialv    --------------------------
	.section	.nv.info._Z9factorialv,"",@"SHT_CUDA_INFO"
	.sectionflags	@""
	.align	4


	//----- nvinfo : EIATTR_CUDA_API_VERSION
	.align		4
        /*0000*/ 	.byte	0x04, 0x37
        /*0002*/ 	.short	(.L_8 - .L_7)
.L_7:
        /*0004*/ 	.word	0x00000082


	//----- nvinfo : EIATTR_SPARSE_MMA_MASK
	.align		4
.L_8:
        /*0008*/ 	.byte	0x03, 0x50
        /*000a*/ 	.short	0x0000


	//----- nvinfo : EIATTR_MAXREG_COUNT
	.align		4
        /*000c*/ 	.byte	0x03, 0x1b
        /*000e*/ 	.short	0x00ff


	//----- nvinfo : EIATTR_EXTERNS
	.align		4
        /*0010*/ 	.byte	0x04, 0x0f
        /*0012*/ 	.short	(.L_10 - .L_9)


	//   ....[0]....
	.align		4
.L_9:
        /*0014*/ 	.word	index@(vprintf)


	//----- nvinfo : EIATTR_MERCURY_ISA_VERSION
	.align		4
.L_10:
        /*0018*/ 	.byte	0x03, 0x5f
        /*001a*/ 	.short	0x0101


	//----- nvinfo : EIATTR_VRC_CTA_INIT_COUNT
	.align		4
        /*001c*/ 	.byte	0x02, 0x4a
	.zero		1
	.zero		1


	//----- nvinfo : EIATTR_SYSCALL_OFFSETS
	.align		4
        /*0020*/ 	.byte	0x04, 0x46
        /*0022*/ 	.short	(.L_12 - .L_11)


	//   ....[0]....
.L_11:
        /*0024*/ 	.word	0x00000700


	//----- nvinfo : EIATTR_EXIT_INSTR_OFFSETS
	.align		4
.L_12:
        /*0028*/ 	.byte	0x04, 0x1c
        /*002a*/ 	.short	(.L_14 - .L_13)


	//   ....[0]....
.L_13:
        /*002c*/ 	.word	0x00000710


	//----- nvinfo : EIATTR_CRS_STACK_SIZE
	.align		4
.L_14:
        /*0030*/ 	.byte	0x04, 0x1e
        /*0032*/ 	.short	(.L_16 - .L_15)
.L_15:
        /*0034*/ 	.word	0x00000000


	//----- nvinfo : EIATTR_SW_WAR
	.align		4
.L_16:
        /*0038*/ 	.byte	0x04, 0x36
        /*003a*/ 	.short	(.L_18 - .L_17)
.L_17:
        /*003c*/ 	.word	0x00000008
.L_18:


//--------------------- .nv.callgraph             --------------------------
	.section	.nv.callgraph,"",@"SHT_CUDA_CALLGRAPH"
	.align	4
	.sectionentsize	8
	.align		4
        /*0000*/ 	.word	0x00000000
	.align		4
        /*0004*/ 	.word	0xffffffff
	.align		4
        /*0008*/ 	.word	index@(_Z9factorialv)
	.align		4
        /*000c*/ 	.word	index@(vprintf)
	.align		4
        /*0010*/ 	.word	0x00000000
	.align		4
        /*0014*/ 	.word	0xfffffffe
	.align		4
        /*0018*/ 	.word	0x00000000
	.align		4
        /*001c*/ 	.word	0xfffffffd
	.align		4
        /*0020*/ 	.word	0x00000000
	.align		4
        /*0024*/ 	.word	0xfffffffc


//--------------------- .nv.constant4             --------------------------
	.section	.nv.constant4,"a",@progbits
	.align	8
	.align		8
.nv.constant4:
        /*0000*/ 	.dword	vprintf
	.align		8
        /*0008*/ 	.dword	$str


//--------------------- .text._Z9factorialv       --------------------------
	.section	.text._Z9factorialv,"ax",@progbits
	.align	128
        .global         _Z9factorialv
        .type           _Z9factorialv,@function
        .size           _Z9factorialv,(.L_x_15 - _Z9factorialv)
        .other          _Z9factorialv,@"STO_CUDA_ENTRY STV_DEFAULT"
_Z9factorialv:
.text._Z9factorialv:
[----:B------:R-:W0:Y:S01]  /*0000*/  LDC R1, c[0x0][0x37c] ;  /* 0x0000df00ff017b82 */ /* 0x000e220000000800 */
[----:B------:R-:W1:Y:S01]  /*0010*/  S2R R2, SR_TID.X ;  /* 0x0000000000027919 */ /* 0x000e620000002100 */
[----:B------:R-:W2:Y:S01]  /*0020*/  LDCU UR4, c[0x0][0x2f8] ;  /* 0x00005f00ff0477ac */ /* 0x000ea20008000800 */
[----:B0-----:R-:W-:Y:S01]  /*0030*/  IADD3 R1, PT, PT, R1, -0x8, RZ ;  /* 0xfffffff801017810 */ /* 0x001fe20007ffe0ff */
[----:B------:R-:W-:Y:S01]  /*0040*/  BSSY.RECONVERGENT B1, `(.L_x_0) ;  /* 0x000005a000017945 */ /* 0x000fe20003800200 */
[----:B------:R-:W-:Y:S01]  /*0050*/  HFMA2 R8, -RZ, RZ, 0, 5.9604644775390625e-08 ;  /* 0x00000001ff087431 */ /* 0x000fe200000001ff */
[----:B------:R-:W0:Y:S01]  /*0060*/  LDCU UR5, c[0x0][0x2fc] ;  /* 0x00005f80ff0577ac */ /* 0x000e220008000800 */
[----:B------:R-:W-:Y:S01]  /*0070*/  IMAD.MOV.U32 R3, RZ, RZ, 0x1 ;  /* 0x00000001ff037424 */ /* 0x000fe200078e00ff */
[----:B--2---:R-:W-:-:S04]  /*0080*/  IADD3 R6, P1, PT, R1, UR4, RZ ;  /* 0x0000000401067c10 */ /* 0x004fc8000ff3e0ff */
[----:B0-----:R-:W-:Y:S02]  /*0090*/  IADD3.X R7, PT, PT, RZ, UR5, RZ, P1, !PT ;  /* 0x00000005ff077c10 */ /* 0x001fe40008ffe4ff */
[C---:B-1----:R-:W-:Y:S01]  /*00a0*/  ISETP.GE.U32.AND P0, PT, R2.reuse, 0x3, PT ;  /* 0x000000030200780c */ /* 0x042fe20003f06070 */
[----:B------:R-:W-:-:S05]  /*00b0*/  VIADD R2, R2, 0x1 ;  /* 0x0000000102027836 */ /* 0x000fca0000000000 */
[----:B------:R-:W-:-:S07]  /*00c0*/  LOP3.LUT R4, R2, 0x3, RZ, 0xc0, !PT ;  /* 0x0000000302047812 */ /* 0x000fce00078ec0ff */
[----:B------:R-:W-:Y:S05]  /*00d0*/  @!P0 BRA `(.L_x_1) ;  /* 0x0000000400408947 */ /* 0x000fea0003800000 */
[----:B------:R-:W-:Y:S01]  /*00e0*/  LOP3.LUT R0, R2, 0x7fc, RZ, 0xc0, !PT ;  /* 0x000007fc02007812 */ /* 0x000fe200078ec0ff */
[----:B------:R-:W-:Y:S01]  /*00f0*/  BSSY.RECONVERGENT B0, `(.L_x_2) ;  /* 0x000004d000007945 */ /* 0x000fe20003800200 */
[----:B------:R-:W-:Y:S01]  /*0100*/  MOV R5, 0x2 ;  /* 0x0000000200057802 */ /* 0x000fe20000000f00 */
[----:B------:R-:W-:Y:S02]  /*0110*/  IMAD.MOV.U32 R3, RZ, RZ, 0x1 ;  /* 0x00000001ff037424 */ /* 0x000fe400078e00ff */
[----:B------:R-:W-:-:S05]  /*0120*/  IMAD.MOV R0, RZ, RZ, -R0 ;  /* 0x000000ffff007224 */ /* 0x000fca00078e0a00 */
[----:B------:R-:W-:-:S13]  /*0130*/  ISETP.GE.AND P0, PT, R0, RZ, PT ;  /* 0x000000ff0000720c */ /* 0x000fda0003f06270 */
[----:B------:R-:W-:Y:S05]  /*0140*/  @P0 BRA `(.L_x_3) ;  /* 0x0000000000f40947 */ /* 0x000fea0003800000 */
[----:B------:R-:W-:Y:S01]  /*0150*/  IADD3 R8, PT, PT, -R0, RZ, RZ ;  /* 0x000000ff00087210 */ /* 0x000fe20007ffe1ff */
[----:B------:R-:W-:Y:S01]  /*0160*/  BSSY.RECONVERGENT B2, `(.L_x_4) ;  /* 0x0000024000027945 */ /* 0x000fe20003800200 */
[----:B------:R-:W-:Y:S02]  /*0170*/  PLOP3.LUT P0, PT, PT, PT, PT, 0x80, 0x8 ;  /* 0x000000000008781c */ /* 0x000fe40003f0f070 */
[----:B------:R-:W-:-:S13]  /*0180*/  ISETP.GT.AND P1, PT, R8, 0xc, PT ;  /* 0x0000000c0800780c */ /* 0x000fda0003f24270 */
[----:B------:R-:W-:Y:S05]  /*0190*/  @!P1 BRA `(.L_x_5) ;  /* 0x0000000000809947 */ /* 0x000fea0003800000 */
[----:B------:R-:W-:-:S13]  /*01a0*/  PLOP3.LUT P0, PT, PT, PT, PT, 0x8, 0x80 ;  /* 0x000000000080781c */ /* 0x000fda0003f0e170 */
.L_x_6:
[C---:B------:R-:W-:Y:S01]  /*01b0*/  IADD3 R8, PT, PT, R5.reuse, -0x1, RZ ;  /* 0xffffffff05087810 */ /* 0x040fe20007ffe0ff */
[----:B------:R-:W-:Y:S01]  /*01c0*/  VIADD R0, R0, 0x10 ;  /* 0x0000001000007836 */ /* 0x000fe20000000000 */
[----:B------:R-:W-:-:S03]  /*01d0*/  IADD3 R10, PT, PT, R5, 0x3, RZ ;  /* 0x00000003050a7810 */ /* 0x000fc60007ffe0ff */
[----:B------:R-:W-:Y:S01]  /*01e0*/  IMAD R8, R8, R3, RZ ;  /* 0x0000000308087224 */ /* 0x000fe200078e02ff */
[----:B------:R-:W-:Y:S01]  /*01f0*/  ISETP.GE.AND P1, PT, R0, -0xc, PT ;  /* 0xfffffff40000780c */ /* 0x000fe20003f26270 */
[----:B------:R-:W-:Y:S02]  /*0200*/  VIADD R3, R5, 0x2 ;  /* 0x0000000205037836 */ /* 0x000fe40000000000 */
[----:B------:R-:W-:-:S04]  /*0210*/  IMAD R8, R8, R5, RZ ;  /* 0x0000000508087224 */ /* 0x000fc800078e02ff */
[----:B------:R-:W-:-:S04]  /*0220*/  IMAD R8, R8, R5, R8 ;  /* 0x0000000508087224 */ /* 0x000fc800078e0208 */
[----:B------:R-:W-:Y:S01]  /*0230*/  IMAD R3, R3, R8, RZ ;  /* 0x0000000803037224 */ /* 0x000fe200078e02ff */
[----:B------:R-:W-:-:S03]  /*0240*/  IADD3 R8, PT, PT, R5, 0x4, RZ ;  /* 0x0000000405087810 */ /* 0x000fc60007ffe0ff */
[----:B------:R-:W-:Y:S01]  /*0250*/  IMAD R3, R3, R10, RZ ;  /* 0x0000000a03037224 */ /* 0x000fe200078e02ff */
[----:B------:R-:W-:-:S03]  /*0260*/  IADD3 R10, PT, PT, R5, 0x7, RZ ;  /* 0x00000007050a7810 */ /* 0x000fc60007ffe0ff */
[C---:B------:R-:W-:Y:S02]  /*0270*/  IMAD R9, R8.reuse, R3, RZ ;  /* 0x0000000308097224 */ /* 0x040fe400078e02ff */
[----:B------:R-:W-:Y:S02]  /*0280*/  VIADD R3, R5, 0x6 ;  /* 0x0000000605037836 */ /* 0x000fe40000000000 */
        /* <DEDUP_REMOVED lines=10> */
[----:B------:R-:W-:-:S04]  /*0330*/  IMAD R3, R3, R10, RZ ;  /* 0x0000000a03037224 */ /* 0x000fc800078e02ff */
[C---:B------:R-:W-:Y:S01]  /*0340*/  IMAD R9, R8.reuse, R3, RZ ;  /* 0x0000000308097224 */ /* 0x040fe200078e02ff */
[C---:B------:R-:W-:Y:S02]  /*0350*/  IADD3 R3, PT, PT, R5.reuse, 0xe, RZ ;  /* 0x0000000e05037810 */ /* 0x040fe40007ffe0ff */
[----:B------:R-:W-:Y:S01]  /*0360*/  IADD3 R5, PT, PT, R5, 0x10, RZ ;  /* 0x0000001005057810 */ /* 0x000fe20007ffe0ff */
[----:B------:R-:W-:-:S04]  /*0370*/  IMAD R8, R8, R9, R9 ;  /* 0x0000000908087224 */ /* 0x000fc800078e0209 */
[----:B------:R-:W-:Y:S01]  /*0380*/  IMAD R3, R3, R8, RZ ;  /* 0x0000000803037224 */ /* 0x000fe200078e02ff */
[----:B------:R-:W-:Y:S06]  /*0390*/  @!P1 BRA `(.L_x_6) ;  /* 0xfffffffc00849947 */ /* 0x000fec000383ffff */
.L_x_5:
[----:B------:R-:W-:Y:S05]  /*03a0*/  BSYNC.RECONVERGENT B2 ;  /* 0x0000000000027941 */ /* 0x000fea0003800200 */
.L_x_4:
[----:B------:R-:W-:Y:S01]  /*03b0*/  IMAD.MOV R8, RZ, RZ, -R0 ;  /* 0x000000ffff087224 */ /* 0x000fe200078e0a00 */
[----:B------:R-:W-:Y:S04]  /*03c0*/  BSSY.RECONVERGENT B2, `(.L_x_7) ;  /* 0x0000013000027945 */ /* 0x000fe80003800200 */
[----:B------:R-:W-:-:S13]  /*03d0*/  ISETP.GT.AND P1, PT, R8, 0x4, PT ;  /* 0x000000040800780c */ /* 0x000fda0003f24270 */
[----:B------:R-:W-:Y:S05]  /*03e0*/  @!P1 BRA `(.L_x_8) ;  /* 0x0000000000409947 */ /* 0x000fea0003800000 */
[C---:B------:R-:W-:Y:S01]  /*03f0*/  IADD3 R8, PT, PT, R5.reuse, -0x1, RZ ;  /* 0xffffffff05087810 */ /* 0x040fe20007ffe0ff */
[----:B------:R-:W-:Y:S01]  /*0400*/  VIADD R10, R5, 0x3 ;  /* 0x00000003050a7836 */ /* 0x000fe20000000000 */
[----:B------:R-:W-:Y:S01]  /*0410*/  PLOP3.LUT P0, PT, PT, PT, PT, 0x8, 0x80 ;  /* 0x000000000080781c */ /* 0x000fe20003f0e170 */
[----:B------:R-:W-:Y:S02]  /*0420*/  VIADD R0, R0, 0x8 ;  /* 0x0000000800007836 */ /* 0x000fe40000000000 */
[----:B------:R-:W-:Y:S01]  /*0430*/  IMAD R8, R3, R8, RZ ;  /* 0x0000000803087224 */ /* 0x000fe200078e02ff */
[----:B------:R-:W-:-:S03]  /*0440*/  IADD3 R3, PT, PT, R5, 0x2, RZ ;  /* 0x0000000205037810 */ /* 0x000fc60007ffe0ff */
[----:B------:R-:W-:-:S04]  /*0450*/  IMAD R8, R5, R8, RZ ;  /* 0x0000000805087224 */ /* 0x000fc800078e02ff */
        /* <DEDUP_REMOVED lines=8> */
[----:B------:R-:W-:-:S07]  /*04e0*/  IMAD R3, R3, R8, RZ ;  /* 0x0000000803037224 */ /* 0x000fce00078e02ff */
.L_x_8:
[----:B------:R-:W-:Y:S05]  /*04f0*/  BSYNC.RECONVERGENT B2 ;  /* 0x0000000000027941 */ /* 0x000fea0003800200 */
.L_x_7:
[----:B------:R-:W-:-:S13]  /*0500*/  ISETP.NE.OR P0, PT, R0, RZ, P0 ;  /* 0x000000ff0000720c */ /* 0x000fda0000705670 */
[----:B------:R-:W-:Y:S05]  /*0510*/  @!P0 BRA `(.L_x_9) ;  /* 0x0000000000288947 */ /* 0x000fea0003800000 */
.L_x_3:
[----:B------:R-:W-:Y:S01]  /*0520*/  VIADD R0, R0, 0x4 ;  /* 0x0000000400007836 */ /* 0x000fe20000000000 */
[----:B------:R-:W-:-:S04]  /*0530*/  IADD3 R8, PT, PT, R5, -0x1, RZ ;  /* 0xffffffff05087810 */ /* 0x000fc80007ffe0ff */
[----:B------:R-:W-:Y:S01]  /*0540*/  ISETP.NE.AND P0, PT, R0, RZ, PT ;  /* 0x000000ff0000720c */ /* 0x000fe20003f05270 */
[----:B------:R-:W-:Y:S01]  /*0550*/  IMAD R8, R8, R3, RZ ;  /* 0x0000000308087224 */ /* 0x000fe200078e02ff */
[----:B------:R-:W-:-:S03]  /*0560*/  IADD3 R3, PT, PT, R5, 0x2, RZ ;  /* 0x0000000205037810 */ /* 0x000fc60007ffe0ff */
[----:B------:R-:W-:-:S04]  /*0570*/  IMAD R8, R8, R5, RZ ;  /* 0x0000000508087224 */ /* 0x000fc800078e02ff */
[----:B------:R-:W-:Y:S01]  /*0580*/  IMAD R8, R8, R5, R8 ;  /* 0x0000000508087224 */ /* 0x000fe200078e0208 */
[----:B------:R-:W-:-:S03]  /*0590*/  IADD3 R5, PT, PT, R5, 0x4, RZ ;  /* 0x0000000405057810 */ /* 0x000fc60007ffe0ff */
[----:B------:R-:W-:Y:S01]  /*05a0*/  IMAD R3, R3, R8, RZ ;  /* 0x0000000803037224 */ /* 0x000fe200078e02ff */
[----:B------:R-:W-:Y:S06]  /*05b0*/  @P0 BRA `(.L_x_3) ;  /* 0xfffffffc00d80947 */ /* 0x000fec000383ffff */
.L_x_9:
[----:B------:R-:W-:Y:S05]  /*05c0*/  BSYNC.RECONVERGENT B0 ;  /* 0x0000000000007941 */ /* 0x000fea0003800200 */
.L_x_2:
[----:B------:R-:W-:-:S07]  /*05d0*/  VIADD R8, R5, 0xffffffff ;  /* 0xffffffff05087836 */ /* 0x000fce0000000000 */
.L_x_1:
[----:B------:R-:W-:Y:S05]  /*05e0*/  BSYNC.RECONVERGENT B1 ;  /* 0x0000000000017941 */ /* 0x000fea0003800200 */
.L_x_0:
[----:B------:R-:W-:Y:S01]  /*05f0*/  ISETP.NE.AND P0, PT, R4, RZ, PT ;  /* 0x000000ff0400720c */ /* 0x000fe20003f05270 */
[----:B------:R-:W-:Y:S01]  /*0600*/  BSSY.RECONVERGENT B0, `(.L_x_10) ;  /* 0x0000009000007945 */ /* 0x000fe20003800200 */
[----:B------:R-:W-:-:S11]  /*0610*/  MOV R0, 0x0 ;  /* 0x0000000000007802 */ /* 0x000fd60000000f00 */
[----:B------:R-:W-:Y:S05]  /*0620*/  @!P0 BRA `(.L_x_11) ;  /* 0x0000000000188947 */ /* 0x000fea0003800000 */
[----:B------:R-:W-:-:S07]  /*0630*/  IADD3 R4, PT, PT, -R4, RZ, RZ ;  /* 0x000000ff04047210 */ /* 0x000fce0007ffe1ff */
.L_x_12:
[----:B------:R-:W-:Y:S01]  /*0640*/  IADD3 R4, PT, PT, R4, 0x1, RZ ;  /* 0x0000000104047810 */ /* 0x000fe20007ffe0ff */
[----:B------:R-:W-:Y:S02]  /*0650*/  IMAD R3, R3, R8, RZ ;  /* 0x0000000803037224 */ /* 0x000fe400078e02ff */
[----:B------:R-:W-:Y:S01]  /*0660*/  VIADD R8, R8, 0x1 ;  /* 0x0000000108087836 */ /* 0x000fe20000000000 */
[----:B------:R-:W-:-:S13]  /*0670*/  ISETP.NE.AND P0, PT, R4, RZ, PT ;  /* 0x000000ff0400720c */ /* 0x000fda0003f05270 */
[----:B------:R-:W-:Y:S05]  /*0680*/  @P0 BRA `(.L_x_12) ;  /* 0xfffffffc00ec0947 */ /* 0x000fea000383ffff */
.L_x_11:
[----:B------:R-:W-:Y:S05]  /*0690*/  BSYNC.RECONVERGENT B0 ;  /* 0x0000000000007941 */ /* 0x000fea0003800200 */
.L_x_10:
[----:B------:R0:W1:Y:S01]  /*06a0*/  LDC.64 R8, c[0x4][R0] ;  /* 0x0100000000087b82 */ /* 0x0000620000000a00 */
[----:B------:R0:W-:Y:S01]  /*06b0*/  STL.64 [R1], R2 ;  /* 0x0000000201007387 */ /* 0x0001e20000100a00 */
[----:B------:R-:W2:Y:S02]  /*06c0*/  LDCU.64 UR4, c[0x4][0x8] ;  /* 0x01000100ff0477ac */ /* 0x000ea40008000a00 */
[----:B--2---:R-:W-:Y:S02]  /*06d0*/  MOV R4, UR4 ;  /* 0x0000000400047c02 */ /* 0x004fe40008000f00 */
[----:B0-----:R-:W-:-:S07]  /*06e0*/  MOV R5, UR5 ;  /* 0x0000000500057c02 */ /* 0x001fce0008000f00 */
[----:B------:R-:W-:-:S07]  /*06f0*/  LEPC R20, `(.L_x_13) ;  /* 0x000000001014794e */ /* 0x000fce0000000000 */
[----:B-1----:R-:W-:Y:S05]  /*0700*/  CALL.ABS.NOINC R8 ;  /* 0x0000000008007343 */ /* 0x002fea0003c00000 */
.L_x_13:
[----:B------:R-:W-:Y:S05]  /*0710*/  EXIT ;  /* 0x000000000000794d */ /* 0x000fea0003800000 */
.L_x_14:
[----:B------:R-:W-:-:S00]  /*0720*/  BRA `(.L_x_14) ;  /* 0xfffffffc00fc7947 */ /* 0x000fc0000383ffff */
[----:B------:R-:W-:-:S00]  /*0730*/  NOP ;  /* 0x0000000000007918 */ /* 0x000fc00000000000 */
        /* <DEDUP_REMOVED lines=12> */
.L_x_15:


//--------------------- .nv.global.init           --------------------------
	.section	.nv.global.init,"aw",@progbits
.nv.global.init:
	.type		$str,@object
	.size		$str,(.L_0 - $str)
$str:
        /*0000*/ 	.byte	0x25, 0x64, 0x21, 0x3d, 0x25, 0x64, 0x0a, 0x00
.L_0:


//--------------------- .nv.shared.reserved.0     --------------------------
	.section	.nv.shared.reserved.0,"aw",@nobits
	.weak		__nv_reservedSMEM_offset_0_alias
	.size		__nv_reservedSMEM_offset_0_alias, 0, 64
	.other		__nv_reservedSMEM_offset_0_alias,@"STO_CUDA_RESERVED_SHARED STV_DEFAULT"
__nv_reservedSMEM_offset_0_alias:
	.zero		0
	.zero		64


//--------------------- .nv.constant0._Z9factorialv --------------------------
	.section	.nv.constant0._Z9factorialv,"a",@progbits
	.sectionflags	@""
	.align	4
.nv.constant0._Z9factorialv:
	.zero		896


//--------------------- SYMBOLS --------------------------

	.type		.nv.reservedSmem.offset0,@object
	.size		.nv.reservedSmem.offset0,0x4
	.type		vprintf,@function
